//
// Generated by NVIDIA NVVM Compiler
//
// Compiler Build ID: CL-36424714
// Cuda compilation tools, release 13.0, V13.0.88
// Based on NVVM 20.0.0
//

.version 9.0
.target sm_100
.address_size 64

	// .globl	_Z6kernelPiS_S_ii

.visible .entry _Z6kernelPiS_S_ii(
	.param .u64 .ptr .align 1 _Z6kernelPiS_S_ii_param_0,
	.param .u64 .ptr .align 1 _Z6kernelPiS_S_ii_param_1,
	.param .u64 .ptr .align 1 _Z6kernelPiS_S_ii_param_2,
	.param .u32 _Z6kernelPiS_S_ii_param_3,
	.param .u32 _Z6kernelPiS_S_ii_param_4
)
{
	.reg .pred 	%p<81>;
	.reg .b32 	%r<155>;
	.reg .b64 	%rd<40>;

	ld.param.u64 	%rd10, [_Z6kernelPiS_S_ii_param_0];
	ld.param.u64 	%rd9, [_Z6kernelPiS_S_ii_param_1];
	ld.param.u64 	%rd11, [_Z6kernelPiS_S_ii_param_2];
	ld.param.u32 	%r61, [_Z6kernelPiS_S_ii_param_3];
	ld.param.u32 	%r62, [_Z6kernelPiS_S_ii_param_4];
	cvta.to.global.u64 	%rd1, %rd11;
	cvta.to.global.u64 	%rd2, %rd10;
	mov.u32 	%r63, %ctaid.y;
	mov.u32 	%r64, %ntid.y;
	mov.u32 	%r65, %tid.y;
	mad.lo.s32 	%r1, %r63, %r64, %r65;
	mov.u32 	%r66, %ctaid.x;
	mov.u32 	%r67, %ntid.x;
	mov.u32 	%r68, %tid.x;
	mad.lo.s32 	%r2, %r66, %r67, %r68;
	setp.ge.s32 	%p6, %r1, %r61;
	setp.ge.s32 	%p7, %r2, %r62;
	or.pred  	%p8, %p6, %p7;
	@%p8 bra 	$L__BB0_52;
	add.s32 	%r70, %r1, -2;
	setp.gt.u32 	%p9, %r1, 1;
	setp.lt.s32 	%p10, %r70, %r61;
	and.pred  	%p1, %p9, %p10;
	mul.lo.s32 	%r3, %r70, %r62;
	add.s32 	%r71, %r2, -2;
	setp.gt.s32 	%p11, %r2, 1;
	setp.lt.s32 	%p12, %r71, %r62;
	and.pred  	%p2, %p11, %p12;
	and.pred  	%p14, %p1, %p2;
	cvt.s64.s32 	%rd12, %r3;
	cvt.s64.s32 	%rd3, %r2;
	add.s64 	%rd13, %rd3, %rd12;
	shl.b64 	%rd14, %rd13, 2;
	add.s64 	%rd4, %rd2, %rd14;
	mov.b32 	%r131, 0;
	not.pred 	%p15, %p14;
	@%p15 bra 	$L__BB0_3;
	ld.global.u32 	%r72, [%rd4+-8];
	ld.global.u32 	%r73, [%rd1];
	mul.lo.s32 	%r131, %r73, %r72;
$L__BB0_3:
	setp.gt.s32 	%p16, %r2, 0;
	setp.le.s32 	%p17, %r2, %r62;
	and.pred  	%p3, %p16, %p17;
	and.pred  	%p18, %p1, %p3;
	not.pred 	%p19, %p18;
	@%p19 bra 	$L__BB0_5;
	ld.global.u32 	%r74, [%rd4+-4];
	ld.global.u32 	%r75, [%rd1+4];
	mad.lo.s32 	%r131, %r75, %r74, %r131;
$L__BB0_5:
	setp.lt.s32 	%p20, %r2, 0;
	not.pred 	%p21, %p1;
	or.pred  	%p22, %p21, %p20;
	@%p22 bra 	$L__BB0_7;
	add.s32 	%r76, %r2, %r3;
	mul.wide.s32 	%rd15, %r76, 4;
	add.s64 	%rd16, %rd2, %rd15;
	ld.global.u32 	%r77, [%rd16];
	ld.global.u32 	%r78, [%rd1+8];
	mad.lo.s32 	%r131, %r78, %r77, %r131;
$L__BB0_7:
	add.s32 	%r79, %r2, 1;
	setp.gt.s32 	%p23, %r2, -2;
	setp.lt.s32 	%p24, %r79, %r62;
	and.pred  	%p4, %p23, %p24;
	and.pred  	%p25, %p1, %p4;
	not.pred 	%p26, %p25;
	@%p26 bra 	$L__BB0_9;
	ld.global.u32 	%r80, [%rd4+4];
	ld.global.u32 	%r81, [%rd1+12];
	mad.lo.s32 	%r131, %r81, %r80, %r131;
$L__BB0_9:
	add.s32 	%r82, %r2, 2;
	setp.gt.s32 	%p27, %r2, -3;
	setp.lt.s32 	%p28, %r82, %r62;
	and.pred  	%p5, %p27, %p28;
	and.pred  	%p29, %p1, %p5;
	not.pred 	%p30, %p29;
	@%p30 bra 	$L__BB0_11;
	ld.global.u32 	%r83, [%rd4+8];
	ld.global.u32 	%r84, [%rd1+16];
	mad.lo.s32 	%r131, %r84, %r83, %r131;
$L__BB0_11:
	add.s32 	%r14, %r1, -1;
	setp.ge.u32 	%p31, %r14, %r61;
	add.s32 	%r15, %r3, %r62;
	not.pred 	%p32, %p2;
	cvt.s64.s32 	%rd17, %r15;
	add.s64 	%rd18, %rd3, %rd17;
	shl.b64 	%rd19, %rd18, 2;
	add.s64 	%rd5, %rd2, %rd19;
	or.pred  	%p33, %p31, %p32;
	@%p33 bra 	$L__BB0_13;
	ld.global.u32 	%r85, [%rd5+-8];
	ld.global.u32 	%r86, [%rd1+20];
	mad.lo.s32 	%r131, %r86, %r85, %r131;
$L__BB0_13:
	setp.ge.u32 	%p34, %r14, %r61;
	not.pred 	%p35, %p3;
	or.pred  	%p36, %p34, %p35;
	@%p36 bra 	$L__BB0_15;
	ld.global.u32 	%r87, [%rd5+-4];
	ld.global.u32 	%r88, [%rd1+24];
	mad.lo.s32 	%r131, %r88, %r87, %r131;
$L__BB0_15:
	setp.ge.u32 	%p37, %r14, %r61;
	setp.lt.s32 	%p38, %r2, 0;
	or.pred  	%p39, %p37, %p38;
	@%p39 bra 	$L__BB0_17;
	add.s32 	%r89, %r2, %r15;
	mul.wide.s32 	%rd20, %r89, 4;
	add.s64 	%rd21, %rd2, %rd20;
	ld.global.u32 	%r90, [%rd21];
	ld.global.u32 	%r91, [%rd1+28];
	mad.lo.s32 	%r131, %r91, %r90, %r131;
$L__BB0_17:
	setp.ge.u32 	%p40, %r14, %r61;
	not.pred 	%p41, %p4;
	or.pred  	%p42, %p40, %p41;
	@%p42 bra 	$L__BB0_19;
	ld.global.u32 	%r92, [%rd5+4];
	ld.global.u32 	%r93, [%rd1+32];
	mad.lo.s32 	%r131, %r93, %r92, %r131;
$L__BB0_19:
	setp.ge.u32 	%p43, %r14, %r61;
	not.pred 	%p44, %p5;
	or.pred  	%p45, %p43, %p44;
	@%p45 bra 	$L__BB0_21;
	ld.global.u32 	%r94, [%rd5+8];
	ld.global.u32 	%r95, [%rd1+36];
	mad.lo.s32 	%r131, %r95, %r94, %r131;
$L__BB0_21:
	add.s32 	%r26, %r15, %r62;
	cvt.s64.s32 	%rd22, %r26;
	add.s64 	%rd23, %rd3, %rd22;
	shl.b64 	%rd24, %rd23, 2;
	add.s64 	%rd6, %rd2, %rd24;
	not.pred 	%p46, %p2;
	@%p46 bra 	$L__BB0_23;
	ld.global.u32 	%r96, [%rd6+-8];
	ld.global.u32 	%r97, [%rd1+40];
	mad.lo.s32 	%r131, %r97, %r96, %r131;
$L__BB0_23:
	not.pred 	%p47, %p3;
	@%p47 bra 	$L__BB0_25;
	ld.global.u32 	%r98, [%rd6+-4];
	ld.global.u32 	%r99, [%rd1+44];
	mad.lo.s32 	%r131, %r99, %r98, %r131;
$L__BB0_25:
	setp.lt.s32 	%p48, %r2, 0;
	@%p48 bra 	$L__BB0_27;
	add.s32 	%r100, %r2, %r26;
	mul.wide.s32 	%rd25, %r100, 4;
	add.s64 	%rd26, %rd2, %rd25;
	ld.global.u32 	%r101, [%rd26];
	ld.global.u32 	%r102, [%rd1+48];
	mad.lo.s32 	%r131, %r102, %r101, %r131;
$L__BB0_27:
	not.pred 	%p49, %p4;
	@%p49 bra 	$L__BB0_29;
	ld.global.u32 	%r103, [%rd6+4];
	ld.global.u32 	%r104, [%rd1+52];
	mad.lo.s32 	%r131, %r104, %r103, %r131;
$L__BB0_29:
	@%p44 bra 	$L__BB0_31;
	ld.global.u32 	%r105, [%rd6+8];
	ld.global.u32 	%r106, [%rd1+56];
	mad.lo.s32 	%r131, %r106, %r105, %r131;
$L__BB0_31:
	add.s32 	%r37, %r1, 1;
	setp.ge.u32 	%p51, %r37, %r61;
	add.s32 	%r38, %r26, %r62;
	not.pred 	%p52, %p2;
	cvt.s64.s32 	%rd27, %r38;
	add.s64 	%rd28, %rd3, %rd27;
	shl.b64 	%rd29, %rd28, 2;
	add.s64 	%rd7, %rd2, %rd29;
	or.pred  	%p53, %p51, %p52;
	@%p53 bra 	$L__BB0_33;
	ld.global.u32 	%r107, [%rd7+-8];
	ld.global.u32 	%r108, [%rd1+60];
	mad.lo.s32 	%r131, %r108, %r107, %r131;
$L__BB0_33:
	setp.ge.u32 	%p54, %r37, %r61;
	not.pred 	%p55, %p3;
	or.pred  	%p56, %p54, %p55;
	@%p56 bra 	$L__BB0_35;
	ld.global.u32 	%r109, [%rd7+-4];
	ld.global.u32 	%r110, [%rd1+64];
	mad.lo.s32 	%r131, %r110, %r109, %r131;
$L__BB0_35:
	setp.ge.u32 	%p57, %r37, %r61;
	setp.lt.s32 	%p58, %r2, 0;
	or.pred  	%p59, %p57, %p58;
	@%p59 bra 	$L__BB0_37;
	add.s32 	%r111, %r2, %r38;
	mul.wide.s32 	%rd30, %r111, 4;
	add.s64 	%rd31, %rd2, %rd30;
	ld.global.u32 	%r112, [%rd31];
	ld.global.u32 	%r113, [%rd1+68];
	mad.lo.s32 	%r131, %r113, %r112, %r131;
$L__BB0_37:
	setp.ge.u32 	%p60, %r37, %r61;
	not.pred 	%p61, %p4;
	or.pred  	%p62, %p60, %p61;
	@%p62 bra 	$L__BB0_39;
	ld.global.u32 	%r114, [%rd7+4];
	ld.global.u32 	%r115, [%rd1+72];
	mad.lo.s32 	%r131, %r115, %r114, %r131;
$L__BB0_39:
	setp.ge.u32 	%p63, %r37, %r61;
	not.pred 	%p64, %p5;
	or.pred  	%p65, %p63, %p64;
	@%p65 bra 	$L__BB0_41;
	ld.global.u32 	%r116, [%rd7+8];
	ld.global.u32 	%r117, [%rd1+76];
	mad.lo.s32 	%r131, %r117, %r116, %r131;
$L__BB0_41:
	add.s32 	%r49, %r1, 2;
	setp.ge.u32 	%p66, %r49, %r61;
	add.s32 	%r50, %r38, %r62;
	not.pred 	%p67, %p2;
	cvt.s64.s32 	%rd32, %r50;
	add.s64 	%rd33, %rd3, %rd32;
	shl.b64 	%rd34, %rd33, 2;
	add.s64 	%rd8, %rd2, %rd34;
	or.pred  	%p68, %p66, %p67;
	@%p68 bra 	$L__BB0_43;
	ld.global.u32 	%r118, [%rd8+-8];
	ld.global.u32 	%r119, [%rd1+80];
	mad.lo.s32 	%r131, %r119, %r118, %r131;
$L__BB0_43:
	setp.ge.u32 	%p69, %r49, %r61;
	not.pred 	%p70, %p3;
	or.pred  	%p71, %p69, %p70;
	@%p71 bra 	$L__BB0_45;
	ld.global.u32 	%r120, [%rd8+-4];
	ld.global.u32 	%r121, [%rd1+84];
	mad.lo.s32 	%r131, %r121, %r120, %r131;
$L__BB0_45:
	setp.ge.u32 	%p72, %r49, %r61;
	setp.lt.s32 	%p73, %r2, 0;
	or.pred  	%p74, %p72, %p73;
	@%p74 bra 	$L__BB0_47;
	add.s32 	%r122, %r2, %r50;
	mul.wide.s32 	%rd35, %r122, 4;
	add.s64 	%rd36, %rd2, %rd35;
	ld.global.u32 	%r123, [%rd36];
	ld.global.u32 	%r124, [%rd1+88];
	mad.lo.s32 	%r131, %r124, %r123, %r131;
$L__BB0_47:
	setp.ge.u32 	%p75, %r49, %r61;
	not.pred 	%p76, %p4;
	or.pred  	%p77, %p75, %p76;
	@%p77 bra 	$L__BB0_49;
	ld.global.u32 	%r125, [%rd8+4];
	ld.global.u32 	%r126, [%rd1+92];
	mad.lo.s32 	%r131, %r126, %r125, %r131;
$L__BB0_49:
	setp.ge.u32 	%p78, %r49, %r61;
	or.pred  	%p80, %p78, %p64;
	@%p80 bra 	$L__BB0_51;
	ld.global.u32 	%r127, [%rd8+8];
	ld.global.u32 	%r128, [%rd1+96];
	mad.lo.s32 	%r131, %r128, %r127, %r131;
$L__BB0_51:
	add.s32 	%r129, %r26, %r2;
	cvta.to.global.u64 	%rd37, %rd9;
	mul.wide.s32 	%rd38, %r129, 4;
	add.s64 	%rd39, %rd37, %rd38;
	st.global.u32 	[%rd39], %r131;
$L__BB0_52:
	ret;

}


// ===== COMPILED SASS (sm_100) =====

	.target	sm_100

	.elftype	@"ET_EXEC"


//--------------------- .note.nv.tkinfo           --------------------------
	.section	.note.nv.tkinfo,"",@"SHT_NOTE"
	.sectionflags	@"SHF_NOTE_NV_TKINFO"
	.tkinfo
        /*0018*/ 	.word	0x00000002
        /*0030*/ 	.string	""
        /*0030*/ 	.string	"ptxas"
        /*0030*/ 	.string	"Cuda compilation tools, release 13.0, V13.0.88"
        /*0030*/ 	.string	"Build cuda_13.0.r13.0/compiler.36424714_0"
        /*0030*/ 	.string	"-arch sm_100 -m 64 "



//--------------------- .note.nv.cuinfo           --------------------------
	.section	.note.nv.cuinfo,"",@"SHT_NOTE"
	.sectionflags	@"SHF_NOTE_NV_CUINFO"
        /*0018*/ 	.short	0x0002
        /*001a*/ 	.short	0x0064
        /*001c*/ 	.short	0x0082
	.zero		2


//--------------------- .nv.info                  --------------------------
	.section	.nv.info,"",@"SHT_CUDA_INFO"
	.align	4


	//----- nvinfo : EIATTR_REGCOUNT
	.align		4
        /*0000*/ 	.byte	0x04, 0x2f
        /*0002*/ 	.short	(.L_1 - .L_0)
	.align		4
.L_0:
        /*0004*/ 	.word	index@(_Z6kernelPiS_S_ii)
        /*0008*/ 	.word	0x00000020


	//----- nvinfo : EIATTR_FRAME_SIZE
	.align		4
.L_1:
        /*000c*/ 	.byte	0x04, 0x11
        /*000e*/ 	.short	(.L_3 - .L_2)
	.align		4
.L_2:
        /*0010*/ 	.word	index@(_Z6kernelPiS_S_ii)
        /*0014*/ 	.word	0x00000000


	//----- nvinfo : EIATTR_MIN_STACK_SIZE
	.align		4
.L_3:
        /*0018*/ 	.byte	0x04, 0x12
        /*001a*/ 	.short	(.L_5 - .L_4)
	.align		4
.L_4:
        /*001c*/ 	.word	index@(_Z6kernelPiS_S_ii)
        /*0020*/ 	.word	0x00000000
.L_5:


//--------------------- .nv.compat                --------------------------
	.section	.nv.compat,"",@"SHT_CUDA_COMPAT_INFO"
	.align	4
        /*0000*/ 	.byte	0x02, 0x09, 0x00, 0x00, 0x02, 0x02, 0x01, 0x00, 0x02, 0x05, 0x05, 0x00, 0x03, 0x07, 0x01, 0x01
        /*0010*/ 	.byte	0x02, 0x03, 0x00, 0x00, 0x02, 0x06, 0x01, 0x00, 0x04, 0x0b, 0x08, 0x00, 0x09, 0x00, 0x00, 0x00
        /*0020*/ 	.byte	0x00, 0x00, 0x00, 0x00


//--------------------- .nv.info._Z6kernelPiS_S_ii --------------------------
	.section	.nv.info._Z6kernelPiS_S_ii,"",@"SHT_CUDA_INFO"
	.sectionflags	@""
	.align	4


	//----- nvinfo : EIATTR_CUDA_API_VERSION
	.align		4
        /*0000*/ 	.byte	0x04, 0x37
        /*0002*/ 	.short	(.L_7 - .L_6)
.L_6:
        /*0004*/ 	.word	0x00000082


	//----- nvinfo : EIATTR_KPARAM_INFO
	.align		4
.L_7:
        /*0008*/ 	.byte	0x04, 0x17
        /*000a*/ 	.short	(.L_9 - .L_8)
.L_8:
        /*000c*/ 	.word	0x00000000
        /*0010*/ 	.short	0x0004
        /*0012*/ 	.short	0x001c
        /*0014*/ 	.byte	0x00, 0xf0, 0x11, 0x00


	//----- nvinfo : EIATTR_KPARAM_INFO
	.align		4
.L_9:
        /*0018*/ 	.byte	0x04, 0x17
        /*001a*/ 	.short	(.L_11 - .L_10)
.L_10:
        /*001c*/ 	.word	0x00000000
        /*0020*/ 	.short	0x0003
        /*0022*/ 	.short	0x0018
        /*0024*/ 	.byte	0x00, 0xf0, 0x11, 0x00


	//----- nvinfo : EIATTR_KPARAM_INFO
	.align		4
.L_11:
        /*0028*/ 	.byte	0x04, 0x17
        /*002a*/ 	.short	(.L_13 - .L_12)
.L_12:
        /*002c*/ 	.word	0x00000000
        /*0030*/ 	.short	0x0002
        /*0032*/ 	.short	0x0010
        /*0034*/ 	.byte	0x00, 0xf5, 0x21, 0x00


	//----- nvinfo : EIATTR_KPARAM_INFO
	.align		4
.L_13:
        /*0038*/ 	.byte	0x04, 0x17
        /*003a*/ 	.short	(.L_15 - .L_14)
.L_14:
        /*003c*/ 	.word	0x00000000
        /*0040*/ 	.short	0x0001
        /*0042*/ 	.short	0x0008
        /*0044*/ 	.byte	0x00, 0xf5, 0x21, 0x00


	//----- nvinfo : EIATTR_KPARAM_INFO
	.align		4
.L_15:
        /*0048*/ 	.byte	0x04, 0x17
        /*004a*/ 	.short	(.L_17 - .L_16)
.L_16:
        /*004c*/ 	.word	0x00000000
        /*0050*/ 	.short	0x0000
        /*0052*/ 	.short	0x0000
        /*0054*/ 	.byte	0x00, 0xf5, 0x21, 0x00


	//----- nvinfo : EIATTR_SPARSE_MMA_MASK
	.align		4
.L_17:
        /*0058*/ 	.byte	0x03, 0x50
        /*005a*/ 	.short	0x0000


	//----- nvinfo : EIATTR_MAXREG_COUNT
	.align		4
        /*005c*/ 	.byte	0x03, 0x1b
        /*005e*/ 	.short	0x00ff


	//----- nvinfo : EIATTR_MERCURY_ISA_VERSION
	.align		4
        /*0060*/ 	.byte	0x03, 0x5f
        /*0062*/ 	.short	0x0101


	//----- nvinfo : EIATTR_VRC_CTA_INIT_COUNT
	.align		4
        /*0064*/ 	.byte	0x02, 0x4a
	.zero		1
	.zero		1


	//----- nvinfo : EIATTR_EXIT_INSTR_OFFSETS
	.align		4
        /*0068*/ 	.byte	0x04, 0x1c
        /*006a*/ 	.short	(.L_19 - .L_18)


	//   ....[0]....
.L_18:
        /*006c*/ 	.word	0x000000c0


	//   ....[1]....
        /*0070*/ 	.word	0x00000c60


	//----- nvinfo : EIATTR_CBANK_PARAM_SIZE
	.align		4
.L_19:
        /*0074*/ 	.byte	0x03, 0x19
        /*0076*/ 	.short	0x0020


	//----- nvinfo : EIATTR_PARAM_CBANK
	.align		4
        /*0078*/ 	.byte	0x04, 0x0a
        /*007a*/ 	.short	(.L_21 - .L_20)
	.align		4
.L_20:
        /*007c*/ 	.word	index@(.nv.constant0._Z6kernelPiS_S_ii)
        /*0080*/ 	.short	0x0380
        /*0082*/ 	.short	0x0020


	//----- nvinfo : EIATTR_SW_WAR
	.align		4
.L_21:
        /*0084*/ 	.byte	0x04, 0x36
        /*0086*/ 	.short	(.L_23 - .L_22)
.L_22:
        /*0088*/ 	.word	0x00000008
.L_23:


//--------------------- .nv.callgraph             --------------------------
	.section	.nv.callgraph,"",@"SHT_CUDA_CALLGRAPH"
	.align	4
	.sectionentsize	8
	.align		4
        /*0000*/ 	.word	0x00000000
	.align		4
        /*0004*/ 	.word	0xffffffff
	.align		4
        /*0008*/ 	.word	0x00000000
	.align		4
        /*000c*/ 	.word	0xfffffffe
	.align		4
        /*0010*/ 	.word	0x00000000
	.align		4
        /*0014*/ 	.word	0xfffffffd
	.align		4
        /*0018*/ 	.word	0x00000000
	.align		4
        /*001c*/ 	.word	0xfffffffc


//--------------------- .text._Z6kernelPiS_S_ii   --------------------------
	.section	.text._Z6kernelPiS_S_ii,"ax",@progbits
	.align	128
        .global         _Z6kernelPiS_S_ii
        .type           _Z6kernelPiS_S_ii,@function
        .size           _Z6kernelPiS_S_ii,(.L_x_1 - _Z6kernelPiS_S_ii)
        .other          _Z6kernelPiS_S_ii,@"STO_CUDA_ENTRY STV_DEFAULT"
_Z6kernelPiS_S_ii:
.text._Z6kernelPiS_S_ii:
[----:B------:R-:W-:Y:S01]  /*0000*/  LDC R1, c[0x0][0x37c] ;  /* 0x0000df00ff017b82 */ /* 0x000fe20000000800 */
[----:B------:R-:W0:Y:S07]  /*0010*/  S2R R5, SR_TID.X ;  /* 0x0000000000057919 */ /* 0x000e2e0000002100 */
[----:B------:R-:W1:Y:S01]  /*0020*/  LDC R3, c[0x0][0x364] ;  /* 0x0000d900ff037b82 */ /* 0x000e620000000800 */
[----:B------:R-:W2:Y:S01]  /*0030*/  LDCU.64 UR6, c[0x0][0x398] ;  /* 0x00007300ff0677ac */ /* 0x000ea20008000a00 */
[----:B------:R-:W1:Y:S06]  /*0040*/  S2R R0, SR_TID.Y ;  /* 0x0000000000007919 */ /* 0x000e6c0000002200 */
[----:B------:R-:W0:Y:S08]  /*0050*/  S2UR UR5, SR_CTAID.X ;  /* 0x00000000000579c3 */ /* 0x000e300000002500 */
[----:B------:R-:W0:Y:S08]  /*0060*/  LDC R2, c[0x0][0x360] ;  /* 0x0000d800ff027b82 */ /* 0x000e300000000800 */
[----:B------:R-:W1:Y:S01]  /*0070*/  S2UR UR4, SR_CTAID.Y ;  /* 0x00000000000479c3 */ /* 0x000e620000002600 */
[----:B0-----:R-:W-:-:S05]  /*0080*/  IMAD R2, R2, UR5, R5 ;  /* 0x0000000502027c24 */ /* 0x001fca000f8e0205 */
[----:B--2---:R-:W-:Y:S01]  /*0090*/  ISETP.GE.AND P0, PT, R2, UR7, PT ;  /* 0x0000000702007c0c */ /* 0x004fe2000bf06270 */
[----:B-1----:R-:W-:-:S05]  /*00a0*/  IMAD R3, R3, UR4, R0 ;  /* 0x0000000403037c24 */ /* 0x002fca000f8e0200 */
[----:B------:R-:W-:-:S13]  /*00b0*/  ISETP.GE.OR P0, PT, R3, UR6, P0 ;  /* 0x0000000603007c0c */ /* 0x000fda0008706670 */
[----:B------:R-:W-:Y:S05]  /*00c0*/  @P0 EXIT ;  /* 0x000000000000094d */ /* 0x000fea0003800000 */
[----:B------:R-:W-:Y:S01]  /*00d0*/  VIADD R5, R3, 0xfffffffe ;  /* 0xfffffffe03057836 */ /* 0x000fe20000000000 */
[----:B------:R-:W0:Y:S01]  /*00e0*/  LDCU.64 UR8, c[0x0][0x380] ;  /* 0x00007000ff0877ac */ /* 0x000e220008000a00 */
[----:B------:R-:W-:Y:S01]  /*00f0*/  VIADD R0, R2, 0xfffffffe ;  /* 0xfffffffe02007836 */ /* 0x000fe20000000000 */
[----:B------:R-:W-:Y:S02]  /*0100*/  SHF.R.S32.HI R4, RZ, 0x1f, R2 ;  /* 0x0000001fff047819 */ /* 0x000fe40000011402 */
[C---:B------:R-:W-:Y:S01]  /*0110*/  ISETP.GE.AND P4, PT, R5.reuse, UR6, PT ;  /* 0x0000000605007c0c */ /* 0x040fe2000bf86270 */
[----:B------:R-:W-:Y:S01]  /*0120*/  IMAD R5, R5, UR7, RZ ;  /* 0x0000000705057c24 */ /* 0x000fe2000f8e02ff */
[----:B------:R-:W-:Y:S01]  /*0130*/  ISETP.GE.AND P3, PT, R0, UR7, PT ;  /* 0x0000000700007c0c */ /* 0x000fe2000bf66270 */
[----:B------:R-:W1:Y:S01]  /*0140*/  LDCU.64 UR4, c[0x0][0x358] ;  /* 0x00006b00ff0477ac */ /* 0x000e620008000a00 */
[----:B------:R-:W-:Y:S02]  /*0150*/  ISETP.GT.U32.AND P4, PT, R3, 0x1, !P4 ;  /* 0x000000010300780c */ /* 0x000fe40006784070 */
[----:B------:R-:W-:-:S02]  /*0160*/  ISETP.GT.AND P3, PT, R2, 0x1, !P3 ;  /* 0x000000010200780c */ /* 0x000fc40005f64270 */
[----:B------:R-:W-:Y:S02]  /*0170*/  IADD3 R0, P0, PT, R2, R5, RZ ;  /* 0x0000000502007210 */ /* 0x000fe40007f1e0ff */
[----:B------:R-:W-:Y:S02]  /*0180*/  PLOP3.LUT P5, PT, P4, P3, PT, 0x80, 0x8 ;  /* 0x000000000008781c */ /* 0x000fe400027a7070 */
[----:B------:R-:W-:Y:S02]  /*0190*/  LEA.HI.X.SX32 R7, R5, R4, 0x1, P0 ;  /* 0x0000000405077211 */ /* 0x000fe400000f0eff */
[----:B0-----:R-:W-:-:S04]  /*01a0*/  LEA R6, P0, R0, UR8, 0x2 ;  /* 0x0000000800067c11 */ /* 0x001fc8000f8010ff */
[----:B------:R-:W-:-:S05]  /*01b0*/  LEA.HI.X R7, R0, UR9, R7, 0x2, P0 ;  /* 0x0000000900077c11 */ /* 0x000fca00080f1407 */
[----:B------:R-:W0:Y:S01]  /*01c0*/  @P5 LDC.64 R8, c[0x0][0x390] ;  /* 0x0000e400ff085b82 */ /* 0x000e220000000a00 */
[----:B-1----:R-:W2:Y:S04]  /*01d0*/  @P5 LDG.E R10, desc[UR4][R6.64+-0x8] ;  /* 0xfffff804060a5981 */ /* 0x002ea8000c1e1900 */
[----:B0-----:R-:W2:Y:S01]  /*01e0*/  @P5 LDG.E R9, desc[UR4][R8.64] ;  /* 0x0000000408095981 */ /* 0x001ea2000c1e1900 */
[C---:B------:R-:W-:Y:S01]  /*01f0*/  ISETP.GT.AND P1, PT, R2.reuse, UR7, PT ;  /* 0x0000000702007c0c */ /* 0x040fe2000bf24270 */
[C---:B------:R-:W-:Y:S01]  /*0200*/  VIADD R0, R2.reuse, 0x1 ;  /* 0x0000000102007836 */ /* 0x040fe20000000000 */
[C---:B------:R-:W-:Y:S02]  /*0210*/  ISETP.LT.OR P0, PT, R2.reuse, RZ, !P4 ;  /* 0x000000ff0200720c */ /* 0x040fe40006701670 */
[----:B------:R-:W-:-:S04]  /*0220*/  ISETP.GT.AND P1, PT, R2, RZ, !P1 ;  /* 0x000000ff0200720c */ /* 0x000fc80004f24270 */
[----:B------:R-:W-:Y:S02]  /*0230*/  PLOP3.LUT P6, PT, P4, P1, PT, 0x80, 0x8 ;  /* 0x000000000008781c */ /* 0x000fe400027c3070 */
[----:B------:R-:W-:Y:S01]  /*0240*/  ISETP.GE.AND P2, PT, R0, UR7, PT ;  /* 0x0000000700007c0c */ /* 0x000fe2000bf46270 */
[----:B------:R-:W-:-:S03]  /*0250*/  IMAD.MOV.U32 R0, RZ, RZ, RZ ;  /* 0x000000ffff007224 */ /* 0x000fc600078e00ff */
[C---:B------:R-:W-:Y:S01]  /*0260*/  ISETP.GT.AND P2, PT, R2.reuse, -0x2, !P2 ;  /* 0xfffffffe0200780c */ /* 0x040fe20005744270 */
[----:B------:R-:W0:Y:S08]  /*0270*/  @!P0 LDC.64 R14, c[0x0][0x380] ;  /* 0x0000e000ff0e8b82 */ /* 0x000e300000000a00 */
[----:B------:R-:W1:Y:S01]  /*0280*/  @P6 LDC.64 R12, c[0x0][0x390] ;  /* 0x0000e400ff0c6b82 */ /* 0x000e620000000a00 */
[----:B------:R-:W-:-:S04]  /*0290*/  @!P0 IMAD.IADD R17, R2, 0x1, R5 ;  /* 0x0000000102118824 */ /* 0x000fc800078e0205 */
[----:B0-----:R-:W-:Y:S02]  /*02a0*/  @!P0 IMAD.WIDE R14, R17, 0x4, R14 ;  /* 0x00000004110e8825 */ /* 0x001fe400078e020e */
[----:B------:R-:W3:Y:S04]  /*02b0*/  @P6 LDG.E R17, desc[UR4][R6.64+-0x4] ;  /* 0xfffffc0406116981 */ /* 0x000ee8000c1e1900 */
[----:B------:R-:W4:Y:S04]  /*02c0*/  @!P0 LDG.E R15, desc[UR4][R14.64] ;  /* 0x000000040e0f8981 */ /* 0x000f28000c1e1900 */
[----:B-1----:R-:W3:Y:S01]  /*02d0*/  @P6 LDG.E R12, desc[UR4][R12.64+0x4] ;  /* 0x000004040c0c6981 */ /* 0x002ee2000c1e1900 */
[----:B--2---:R-:W-:Y:S01]  /*02e0*/  @P5 IMAD R0, R10, R9, RZ ;  /* 0x000000090a005224 */ /* 0x004fe200078e02ff */
[----:B------:R-:W-:Y:S01]  /*02f0*/  PLOP3.LUT P5, PT, P4, P2, PT, 0x80, 0x8 ;  /* 0x000000000008781c */ /* 0x000fe200027a5070 */
[----:B------:R-:W0:-:S12]  /*0300*/  @!P0 LDC.64 R10, c[0x0][0x390] ;  /* 0x0000e400ff0a8b82 */ /* 0x000e180000000a00 */
[----:B------:R-:W1:Y:S01]  /*0310*/  @P5 LDC.64 R8, c[0x0][0x390] ;  /* 0x0000e400ff085b82 */ /* 0x000e620000000a00 */
[----:B------:R-:W2:Y:S04]  /*0320*/  @P5 LDG.E R19, desc[UR4][R6.64+0x4] ;  /* 0x0000040406135981 */ /* 0x000ea8000c1e1900 */
[----:B0-----:R-:W4:Y:S04]  /*0330*/  @!P0 LDG.E R10, desc[UR4][R10.64+0x8] ;  /* 0x000008040a0a8981 */ /* 0x001f28000c1e1900 */
[----:B-1----:R0:W2:Y:S01]  /*0340*/  @P5 LDG.E R8, desc[UR4][R8.64+0xc] ;  /* 0x00000c0408085981 */ /* 0x0020a2000c1e1900 */
[----:B------:R-:W-:-:S02]  /*0350*/  VIADD R16, R2, 0x2 ;  /* 0x0000000202107836 */ /* 0x000fc40000000000 */
[----:B------:R-:W-:Y:S02]  /*0360*/  VIADD R5, R5, UR7 ;  /* 0x0000000705057c36 */ /* 0x000fe40008000000 */
[----:B---3--:R-:W-:Y:S01]  /*0370*/  @P6 IMAD R0, R17, R12, R0 ;  /* 0x0000000c11006224 */ /* 0x008fe200078e0200 */
[----:B------:R-:W-:Y:S01]  /*0380*/  ISETP.GE.AND P6, PT, R16, UR7, PT ;  /* 0x0000000710007c0c */ /* 0x000fe2000bfc6270 */
[----:B------:R-:W-:Y:S02]  /*0390*/  VIADD R12, R3, 0xffffffff ;  /* 0xffffffff030c7836 */ /* 0x000fe40000000000 */
[----:B----4-:R-:W-:Y:S01]  /*03a0*/  @!P0 IMAD R0, R15, R10, R0 ;  /* 0x0000000a0f008224 */ /* 0x010fe200078e0200 */
[----:B------:R-:W-:-:S04]  /*03b0*/  ISETP.GT.AND P0, PT, R2, -0x3, !P6 ;  /* 0xfffffffd0200780c */ /* 0x000fc80007704270 */
[----:B------:R-:W-:Y:S02]  /*03c0*/  PLOP3.LUT P4, PT, P4, P0, PT, 0x80, 0x8 ;  /* 0x000000000008781c */ /* 0x000fe40002781070 */
[----:B0-----:R-:W-:Y:S01]  /*03d0*/  IADD3 R9, P6, PT, R2, R5, RZ ;  /* 0x0000000502097210 */ /* 0x001fe20007fde0ff */
[----:B--2---:R-:W-:Y:S01]  /*03e0*/  @P5 IMAD R0, R19, R8, R0 ;  /* 0x0000000813005224 */ /* 0x004fe200078e0200 */
[----:B------:R-:W-:Y:S02]  /*03f0*/  ISETP.GE.U32.OR P5, PT, R12, UR6, !P3 ;  /* 0x000000060c007c0c */ /* 0x000fe4000dfa6470 */
[----:B------:R-:W-:Y:S02]  /*0400*/  LEA.HI.X.SX32 R10, R5, R4, 0x1, P6 ;  /* 0x00000004050a7211 */ /* 0x000fe400030f0eff */
[----:B------:R-:W-:-:S05]  /*0410*/  LEA R8, P6, R9, UR8, 0x2 ;  /* 0x0000000809087c11 */ /* 0x000fca000f8c10ff */
[----:B------:R-:W0:Y:S01]  /*0420*/  @P4 LDC.64 R14, c[0x0][0x390] ;  /* 0x0000e400ff0e4b82 */ /* 0x000e220000000a00 */
[----:B------:R-:W2:Y:S01]  /*0430*/  @P4 LDG.E R7, desc[UR4][R6.64+0x8] ;  /* 0x0000080406074981 */ /* 0x000ea2000c1e1900 */
[----:B------:R-:W-:Y:S02]  /*0440*/  LEA.HI.X R9, R9, UR9, R10, 0x2, P6 ;  /* 0x0000000909097c11 */ /* 0x000fe4000b0f140a */
[----:B------:R-:W-:-:S04]  /*0450*/  ISETP.GE.U32.OR P6, PT, R12, UR6, !P1 ;  /* 0x000000060c007c0c */ /* 0x000fc8000cfc6470 */
[----:B------:R-:W1:Y:S01]  /*0460*/  @!P5 LDC.64 R16, c[0x0][0x390] ;  /* 0x0000e400ff10db82 */ /* 0x000e620000000a00 */
[----:B------:R-:W3:Y:S08]  /*0470*/  @!P5 LDG.E R13, desc[UR4][R8.64+-0x8] ;  /* 0xfffff804080dd981 */ /* 0x000ef0000c1e1900 */
[----:B------:R-:W4:Y:S01]  /*0480*/  @!P6 LDC.64 R10, c[0x0][0x390] ;  /* 0x0000e400ff0aeb82 */ /* 0x000f220000000a00 */
[----:B------:R-:W5:Y:S04]  /*0490*/  @!P6 LDG.E R19, desc[UR4][R8.64+-0x4] ;  /* 0xfffffc040813e981 */ /* 0x000f68000c1e1900 */
[----:B0-----:R-:W2:Y:S04]  /*04a0*/  @P4 LDG.E R14, desc[UR4][R14.64+0x10] ;  /* 0x000010040e0e4981 */ /* 0x001ea8000c1e1900 */
[----:B-1----:R-:W3:Y:S04]  /*04b0*/  @!P5 LDG.E R16, desc[UR4][R16.64+0x14] ;  /* 0x000014041010d981 */ /* 0x002ee8000c1e1900 */
[----:B----4-:R-:W5:Y:S01]  /*04c0*/  @!P6 LDG.E R10, desc[UR4][R10.64+0x18] ;  /* 0x000018040a0ae981 */ /* 0x010f62000c1e1900 */
[----:B--2---:R-:W-:Y:S01]  /*04d0*/  @P4 IMAD R0, R7, R14, R0 ;  /* 0x0000000e07004224 */ /* 0x004fe200078e0200 */
[----:B------:R-:W-:-:S03]  /*04e0*/  ISETP.GE.AND P4, PT, R2, RZ, PT ;  /* 0x000000ff0200720c */ /* 0x000fc60003f86270 */
[----:B---3--:R-:W-:Y:S01]  /*04f0*/  @!P5 IMAD R0, R13, R16, R0 ;  /* 0x000000100d00d224 */ /* 0x008fe200078e0200 */
[----:B------:R-:W-:Y:S01]  /*0500*/  ISETP.GE.U32.OR P5, PT, R12, UR6, !P4 ;  /* 0x000000060c007c0c */ /* 0x000fe2000e7a6470 */
[----:B------:R-:W-:Y:S02]  /*0510*/  VIADD R23, R5, UR7 ;  /* 0x0000000705177c36 */ /* 0x000fe40008000000 */
[----:B------:R-:W-:-:S06]  /*0520*/  VIADD R25, R3, 0x1 ;  /* 0x0000000103197836 */ /* 0x000fcc0000000000 */
[----:B------:R-:W0:Y:S01]  /*0530*/  @P4 LDC.64 R20, c[0x0][0x380] ;  /* 0x0000e000ff144b82 */ /* 0x000e220000000a00 */
[----:B-----5:R-:W-:Y:S01]  /*0540*/  @!P6 IMAD R0, R19, R10, R0 ;  /* 0x0000000a1300e224 */ /* 0x020fe200078e0200 */
[----:B------:R-:W-:-:S06]  /*0550*/  ISETP.GE.U32.OR P6, PT, R12, UR6, !P2 ;  /* 0x000000060c007c0c */ /* 0x000fcc000d7c6470 */
[----:B------:R-:W1:Y:S08]  /*0560*/  @!P5 LDC.64 R6, c[0x0][0x380] ;  /* 0x0000e000ff06db82 */ /* 0x000e700000000a00 */
[----:B------:R-:W2:Y:S08]  /*0570*/  @!P5 LDC.64 R16, c[0x0][0x390] ;  /* 0x0000e400ff10db82 */ /* 0x000eb00000000a00 */
[----:B------:R-:W3:Y:S01]  /*0580*/  @!P6 LDC.64 R18, c[0x0][0x390] ;  /* 0x0000e400ff12eb82 */ /* 0x000ee20000000a00 */
[----:B------:R-:W-:-:S04]  /*0590*/  @!P5 IMAD.IADD R11, R2, 0x1, R5 ;  /* 0x00000001020bd824 */ /* 0x000fc800078e0205 */
[----:B-1----:R-:W-:Y:S02]  /*05a0*/  @!P5 IMAD.WIDE R6, R11, 0x4, R6 ;  /* 0x000000040b06d825 */ /* 0x002fe400078e0206 */
[----:B------:R-:W4:Y:S04]  /*05b0*/  @!P6 LDG.E R11, desc[UR4][R8.64+0x4] ;  /* 0x00000404080be981 */ /* 0x000f28000c1e1900 */
[----:B------:R-:W5:Y:S04]  /*05c0*/  @!P5 LDG.E R7, desc[UR4][R6.64] ;  /* 0x000000040607d981 */ /* 0x000f68000c1e1900 */
[----:B--2---:R-:W5:Y:S04]  /*05d0*/  @!P5 LDG.E R16, desc[UR4][R16.64+0x1c] ;  /* 0x00001c041010d981 */ /* 0x004f68000c1e1900 */
[----:B---3--:R-:W4:Y:S01]  /*05e0*/  @!P6 LDG.E R18, desc[UR4][R18.64+0x20] ;  /* 0x000020041212e981 */ /* 0x008f22000c1e1900 */
[----:B------:R-:W-:-:S02]  /*05f0*/  VIADD R5, R23, UR7 ;  /* 0x0000000717057c36 */ /* 0x000fc40008000000 */
[----:B------:R-:W-:Y:S01]  /*0600*/  IMAD.IADD R24, R2, 0x1, R23 ;  /* 0x0000000102187824 */ /* 0x000fe200078e0217 */
[----:B------:R-:W1:Y:S03]  /*0610*/  @P0 LDC.64 R26, c[0x0][0x390] ;  /* 0x0000e400ff1a0b82 */ /* 0x000e660000000a00 */
[----:B0-----:R-:W-:-:S06]  /*0620*/  @P4 IMAD.WIDE R20, R24, 0x4, R20 ;  /* 0x0000000418144825 */ /* 0x001fcc00078e0214 */
[----:B------:R-:W2:Y:S04]  /*0630*/  @P4 LDG.E R21, desc[UR4][R20.64] ;  /* 0x0000000414154981 */ /* 0x000ea8000c1e1900 */
[----:B-1----:R-:W3:Y:S01]  /*0640*/  @P0 LDG.E R27, desc[UR4][R26.64+0x38] ;  /* 0x000038041a1b0981 */ /* 0x002ee2000c1e1900 */
[----:B-----5:R-:W-:Y:S01]  /*0650*/  @!P5 IMAD R0, R7, R16, R0 ;  /* 0x000000100700d224 */ /* 0x020fe200078e0200 */
[----:B------:R-:W-:-:S03]  /*0660*/  ISETP.GE.U32.OR P5, PT, R12, UR6, !P0 ;  /* 0x000000060c007c0c */ /* 0x000fc6000c7a6470 */
[----:B----4-:R-:W-:Y:S01]  /*0670*/  @!P6 IMAD R0, R11, R18, R0 ;  /* 0x000000120b00e224 */ /* 0x010fe200078e0200 */
[----:B------:R-:W-:-:S04]  /*0680*/  IADD3 R10, P6, PT, R2, R23, RZ ;  /* 0x00000017020a7210 */ /* 0x000fc80007fde0ff */
[----:B------:R-:W-:Y:S02]  /*0690*/  LEA.HI.X.SX32 R11, R23, R4, 0x1, P6 ;  /* 0x00000004170b7211 */ /* 0x000fe400030f0eff */
[C---:B------:R-:W-:Y:S01]  /*06a0*/  LEA R14, P6, R10.reuse, UR8, 0x2 ;  /* 0x000000080a0e7c11 */ /* 0x040fe2000f8c10ff */
[----:B------:R-:W0:Y:S02]  /*06b0*/  @P3 LDC.64 R12, c[0x0][0x390] ;  /* 0x0000e400ff0c3b82 */ /* 0x000e240000000a00 */
[----:B------:R-:W4:Y:S01]  /*06c0*/  @!P5 LDG.E R9, desc[UR4][R8.64+0x8] ;  /* 0x000008040809d981 */ /* 0x000f22000c1e1900 */
[----:B------:R-:W-:Y:S02]  /*06d0*/  LEA.HI.X R15, R10, UR9, R11, 0x2, P6 ;  /* 0x000000090a0f7c11 */ /* 0x000fe4000b0f140b */
[----:B------:R-:W-:-:S03]  /*06e0*/  IADD3 R7, P6, PT, R2, R5, RZ ;  /* 0x0000000502077210 */ /* 0x000fc60007fde0ff */
[----:B------:R-:W1:Y:S01]  /*06f0*/  @!P5 LDC.64 R10, c[0x0][0x390] ;  /* 0x0000e400ff0adb82 */ /* 0x000e620000000a00 */
[----:B------:R-:W-:Y:S01]  /*0700*/  LEA.HI.X.SX32 R16, R5, R4, 0x1, P6 ;  /* 0x0000000405107211 */ /* 0x000fe200030f0eff */
[----:B------:R-:W3:Y:S01]  /*0710*/  @P0 LDG.E R20, desc[UR4][R14.64+0x8] ;  /* 0x000008040e140981 */ /* 0x000ee2000c1e1900 */
[----:B------:R-:W-:-:S03]  /*0720*/  LEA R6, P6, R7, UR8, 0x2 ;  /* 0x0000000807067c11 */ /* 0x000fc6000f8c10ff */
[----:B------:R-:W5:Y:S01]  /*0730*/  @P2 LDG.E R8, desc[UR4][R14.64+0x4] ;  /* 0x000004040e082981 */ /* 0x000f62000c1e1900 */
[----:B------:R-:W-:Y:S02]  /*0740*/  LEA.HI.X R7, R7, UR9, R16, 0x2, P6 ;  /* 0x0000000907077c11 */ /* 0x000fe4000b0f1410 */
[----:B------:R-:W2:Y:S01]  /*0750*/  @P1 LDC.64 R16, c[0x0][0x390] ;  /* 0x0000e400ff101b82 */ /* 0x000ea20000000a00 */
[----:B------:R-:W-:Y:S01]  /*0760*/  ISETP.GE.U32.OR P6, PT, R25, UR6, !P3 ;  /* 0x0000000619007c0c */ /* 0x000fe2000dfc6470 */
[----:B0-----:R-:W3:Y:S06]  /*0770*/  @P3 LDG.E R12, desc[UR4][R12.64+0x28] ;  /* 0x000028040c0c3981 */ /* 0x001eec000c1e1900 */
[----:B------:R-:W0:Y:S01]  /*0780*/  @P4 LDC.64 R18, c[0x0][0x390] ;  /* 0x0000e400ff124b82 */ /* 0x000e220000000a00 */
[----:B-1----:R-:W4:Y:S07]  /*0790*/  @!P5 LDG.E R10, desc[UR4][R10.64+0x24] ;  /* 0x000024040a0ad981 */ /* 0x002f2e000c1e1900 */
[----:B------:R-:W1:Y:S01]  /*07a0*/  @P2 LDC.64 R22, c[0x0][0x390] ;  /* 0x0000e400ff162b82 */ /* 0x000e620000000a00 */
[----:B------:R-:W5:Y:S07]  /*07b0*/  @P1 LDG.E R13, desc[UR4][R14.64+-0x4] ;  /* 0xfffffc040e0d1981 */ /* 0x000f6e000c1e1900 */
[----:B------:R-:W1:Y:S01]  /*07c0*/  @!P6 LDC.64 R28, c[0x0][0x390] ;  /* 0x0000e400ff1ceb82 */ /* 0x000e620000000a00 */
[----:B------:R-:W3:Y:S04]  /*07d0*/  @P3 LDG.E R11, desc[UR4][R14.64+-0x8] ;  /* 0xfffff8040e0b3981 */ /* 0x000ee8000c1e1900 */
[----:B--2---:R-:W5:Y:S04]  /*07e0*/  @P1 LDG.E R16, desc[UR4][R16.64+0x2c] ;  /* 0x00002c0410101981 */ /* 0x004f68000c1e1900 */
[----:B0-----:R-:W2:Y:S04]  /*07f0*/  @P4 LDG.E R18, desc[UR4][R18.64+0x30] ;  /* 0x0000300412124981 */ /* 0x001ea8000c1e1900 */
[----:B------:R-:W2:Y:S04]  /*0800*/  @!P6 LDG.E R17, desc[UR4][R6.64+-0x8] ;  /* 0xfffff8040611e981 */ /* 0x000ea8000c1e1900 */
[----:B-1----:R-:W2:Y:S04]  /*0810*/  @P2 LDG.E R23, desc[UR4][R22.64+0x34] ;  /* 0x0000340416172981 */ /* 0x002ea8000c1e1900 */
[----:B------:R-:W2:Y:S01]  /*0820*/  @!P6 LDG.E R28, desc[UR4][R28.64+0x3c] ;  /* 0x00003c041c1ce981 */ /* 0x000ea2000c1e1900 */
[----:B----4-:R-:W-:-:S04]  /*0830*/  @!P5 IMAD R0, R9, R10, R0 ;  /* 0x0000000a0900d224 */ /* 0x010fc800078e0200 */
[----:B---3--:R-:W-:-:S04]  /*0840*/  @P3 IMAD R0, R11, R12, R0 ;  /* 0x0000000c0b003224 */ /* 0x008fc800078e0200 */
[----:B-----5:R-:W-:-:S04]  /*0850*/  @P1 IMAD R0, R13, R16, R0 ;  /* 0x000000100d001224 */ /* 0x020fc800078e0200 */
[----:B--2---:R-:W-:Y:S01]  /*0860*/  @P4 IMAD R0, R21, R18, R0 ;  /* 0x0000001215004224 */ /* 0x004fe200078e0200 */
[----:B------:R-:W-:-:S03]  /*0870*/  ISETP.GE.U32.OR P5, PT, R25, UR6, !P4 ;  /* 0x0000000619007c0c */ /* 0x000fc6000e7a6470 */
[----:B------:R-:W-:-:S04]  /*0880*/  @P2 IMAD R0, R8, R23, R0 ;  /* 0x0000001708002224 */ /* 0x000fc800078e0200 */
[----:B------:R-:W-:-:S06]  /*0890*/  @P0 IMAD R0, R20, R27, R0 ;  /* 0x0000001b14000224 */ /* 0x000fcc00078e0200 */
[----:B------:R-:W0:Y:S01]  /*08a0*/  @!P5 LDC.64 R10, c[0x0][0x380] ;  /* 0x0000e000ff0adb82 */ /* 0x000e220000000a00 */
[----:B------:R-:W-:Y:S01]  /*08b0*/  @!P6 IMAD R0, R17, R28, R0 ;  /* 0x0000001c1100e224 */ /* 0x000fe200078e0200 */
[----:B------:R-:W-:-:S06]  /*08c0*/  ISETP.GE.U32.OR P6, PT, R25, UR6, !P1 ;  /* 0x0000000619007c0c */ /* 0x000fcc000cfc6470 */
[----:B------:R-:W1:Y:S08]  /*08d0*/  @!P5 LDC.64 R8, c[0x0][0x390] ;  /* 0x0000e400ff08db82 */ /* 0x000e700000000a00 */
[----:B------:R-:W2:Y:S01]  /*08e0*/  @!P6 LDC.64 R12, c[0x0][0x390] ;  /* 0x0000e400ff0ceb82 */ /* 0x000ea20000000a00 */
[----:B------:R-:W-:-:S04]  /*08f0*/  @!P5 IMAD.IADD R15, R2, 0x1, R5 ;  /* 0x00000001020fd824 */ /* 0x000fc800078e0205 */
[----:B0-----:R-:W-:Y:S02]  /*0900*/  @!P5 IMAD.WIDE R10, R15, 0x4, R10 ;  /* 0x000000040f0ad825 */ /* 0x001fe400078e020a */
[----:B------:R-:W3:Y:S04]  /*0910*/  @!P6 LDG.E R15, desc[UR4][R6.64+-0x4] ;  /* 0xfffffc04060fe981 */ /* 0x000ee8000c1e1900 */
[----:B------:R-:W4:Y:S04]  /*0920*/  @!P5 LDG.E R11, desc[UR4][R10.64] ;  /* 0x000000040a0bd981 */ /* 0x000f28000c1e1900 */
[----:B-1----:R-:W4:Y:S04]  /*0930*/  @!P5 LDG.E R8, desc[UR4][R8.64+0x44] ;  /* 0x000044040808d981 */ /* 0x002f28000c1e1900 */
[----:B--2---:R-:W3:Y:S01]  /*0940*/  @!P6 LDG.E R12, desc[UR4][R12.64+0x40] ;  /* 0x000040040c0ce981 */ /* 0x004ee2000c1e1900 */
[----:B------:R-:W-:-:S02]  /*0950*/  VIADD R27, R5, UR7 ;  /* 0x00000007051b7c36 */ /* 0x000fc40008000000 */
[----:B------:R-:W-:-:S05]  /*0960*/  VIADD R3, R3, 0x2 ;  /* 0x0000000203037836 */ /* 0x000fca0000000000 */
[C---:B------:R-:W-:Y:S02]  /*0970*/  ISETP.GE.U32.OR P3, PT, R3.reuse, UR6, !P3 ;  /* 0x0000000603007c0c */ /* 0x040fe4000df66470 */
[C---:B------:R-:W-:Y:S02]  /*0980*/  ISETP.GE.U32.OR P4, PT, R3.reuse, UR6, !P4 ;  /* 0x0000000603007c0c */ /* 0x040fe4000e786470 */
[----:B------:R-:W-:-:S09]  /*0990*/  ISETP.GE.U32.OR P1, PT, R3, UR6, !P1 ;  /* 0x0000000603007c0c */ /* 0x000fd2000cf26470 */
[----:B------:R-:W0:Y:S08]  /*09a0*/  @!P3 LDC.64 R18, c[0x0][0x390] ;  /* 0x0000e400ff12bb82 */ /* 0x000e300000000a00 */
[----:B------:R-:W1:Y:S01]  /*09b0*/  @!P4 LDC.64 R16, c[0x0][0x380] ;  /* 0x0000e000ff10cb82 */ /* 0x000e620000000a00 */
[----:B0-----:R-:W2:Y:S01]  /*09c0*/  @!P3 LDG.E R18, desc[UR4][R18.64+0x50] ;  /* 0x000050041212b981 */ /* 0x001ea2000c1e1900 */
[----:B---3--:R-:W-:Y:S01]  /*09d0*/  @!P6 IMAD R0, R15, R12, R0 ;  /* 0x0000000c0f00e224 */ /* 0x008fe200078e0200 */
[----:B------:R-:W-:-:S03]  /*09e0*/  IADD3 R5, P6, PT, R2, R27, RZ ;  /* 0x0000001b02057210 */ /* 0x000fc60007fde0ff */
[----:B----4-:R-:W-:Y:S01]  /*09f0*/  @!P5 IMAD R0, R11, R8, R0 ;  /* 0x000000080b00d224 */ /* 0x010fe200078e0200 */
[----:B------:R-:W-:Y:S02]  /*0a00*/  LEA.HI.X.SX32 R14, R27, R4, 0x1, P6 ;  /* 0x000000041b0e7211 */ /* 0x000fe400030f0eff */
[----:B------:R-:W-:Y:S02]  /*0a10*/  LEA R4, P6, R5, UR8, 0x2 ;  /* 0x0000000805047c11 */ /* 0x000fe4000f8c10ff */
[----:B------:R-:W-:Y:S02]  /*0a20*/  ISETP.GE.U32.OR P5, PT, R25, UR6, !P2 ;  /* 0x0000000619007c0c */ /* 0x000fe4000d7a6470 */
[----:B------:R-:W-:Y:S02]  /*0a30*/  LEA.HI.X R5, R5, UR9, R14, 0x2, P6 ;  /* 0x0000000905057c11 */ /* 0x000fe4000b0f140e */
[----:B------:R-:W-:Y:S02]  /*0a40*/  ISETP.GE.U32.OR P6, PT, R25, UR6, !P0 ;  /* 0x0000000619007c0c */ /* 0x000fe4000c7c6470 */
[----:B------:R-:W-:-:S07]  /*0a50*/  ISETP.GE.U32.OR P2, PT, R3, UR6, !P2 ;  /* 0x0000000603007c0c */ /* 0x000fce000d746470 */
[----:B------:R-:W0:Y:S01]  /*0a60*/  @!P5 LDC.64 R28, c[0x0][0x390] ;  /* 0x0000e400ff1cdb82 */ /* 0x000e220000000a00 */
[----:B------:R-:W-:-:S07]  /*0a70*/  ISETP.GE.U32.OR P0, PT, R3, UR6, !P0 ;  /* 0x0000000603007c0c */ /* 0x000fce000c706470 */
[----:B------:R-:W3:Y:S01]  /*0a80*/  @!P4 LDC.64 R10, c[0x0][0x390] ;  /* 0x0000e400ff0acb82 */ /* 0x000ee20000000a00 */
[----:B------:R-:W4:Y:S01]  /*0a90*/  @!P5 LDG.E R3, desc[UR4][R6.64+0x4] ;  /* 0x000004040603d981 */ /* 0x000f22000c1e1900 */
[----:B------:R-:W-:-:S03]  /*0aa0*/  @!P4 IMAD.IADD R27, R2, 0x1, R27 ;  /* 0x00000001021bc824 */ /* 0x000fc600078e021b */
[----:B------:R5:W2:Y:S03]  /*0ab0*/  @!P6 LDG.E R23, desc[UR4][R6.64+0x8] ;  /* 0x000008040617e981 */ /* 0x000aa6000c1e1900 */
[----:B------:R-:W1:Y:S01]  /*0ac0*/  @!P6 LDC.64 R20, c[0x0][0x390] ;  /* 0x0000e400ff14eb82 */ /* 0x000e620000000a00 */
[----:B------:R-:W2:Y:S07]  /*0ad0*/  @!P3 LDG.E R25, desc[UR4][R4.64+-0x8] ;  /* 0xfffff8040419b981 */ /* 0x000eae000c1e1900 */
[----:B------:R-:W3:Y:S01]  /*0ae0*/  @!P1 LDC.64 R14, c[0x0][0x390] ;  /* 0x0000e400ff0e9b82 */ /* 0x000ee20000000a00 */
[----:B0-----:R-:W4:Y:S07]  /*0af0*/  @!P5 LDG.E R22, desc[UR4][R28.64+0x48] ;  /* 0x000048041c16d981 */ /* 0x001f2e000c1e1900 */
[----:B------:R-:W0:Y:S08]  /*0b00*/  @!P2 LDC.64 R12, c[0x0][0x390] ;  /* 0x0000e400ff0cab82 */ /* 0x000e300000000a00 */
[----:B------:R-:W0:Y:S01]  /*0b10*/  @!P0 LDC.64 R8, c[0x0][0x390] ;  /* 0x0000e400ff088b82 */ /* 0x000e220000000a00 */
[----:B-1----:R-:W2:Y:S01]  /*0b20*/  @!P6 LDG.E R20, desc[UR4][R20.64+0x4c] ;  /* 0x00004c041414e981 */ /* 0x002ea2000c1e1900 */
[----:B------:R-:W-:-:S03]  /*0b30*/  @!P4 IMAD.WIDE R16, R27, 0x4, R16 ;  /* 0x000000041b10c825 */ /* 0x000fc600078e0210 */
[----:B------:R-:W2:Y:S03]  /*0b40*/  @!P1 LDG.E R27, desc[UR4][R4.64+-0x4] ;  /* 0xfffffc04041b9981 */ /* 0x000ea6000c1e1900 */
[----:B-----5:R-:W1:Y:S01]  /*0b50*/  LDC.64 R6, c[0x0][0x388] ;  /* 0x0000e200ff067b82 */ /* 0x020e620000000a00 */
[----:B---3--:R-:W3:Y:S04]  /*0b60*/  @!P1 LDG.E R14, desc[UR4][R14.64+0x54] ;  /* 0x000054040e0e9981 */ /* 0x008ee8000c1e1900 */
[----:B------:R-:W5:Y:S04]  /*0b70*/  @!P4 LDG.E R17, desc[UR4][R16.64] ;  /* 0x000000041011c981 */ /* 0x000f68000c1e1900 */
[----:B------:R-:W5:Y:S04]  /*0b80*/  @!P4 LDG.E R10, desc[UR4][R10.64+0x58] ;  /* 0x000058040a0ac981 */ /* 0x000f68000c1e1900 */
[----:B0-----:R-:W5:Y:S04]  /*0b90*/  @!P2 LDG.E R12, desc[UR4][R12.64+0x5c] ;  /* 0x00005c040c0ca981 */ /* 0x001f68000c1e1900 */
[----:B------:R-:W5:Y:S04]  /*0ba0*/  @!P2 LDG.E R29, desc[UR4][R4.64+0x4] ;  /* 0x00000404041da981 */ /* 0x000f68000c1e1900 */
[----:B------:R-:W5:Y:S04]  /*0bb0*/  @!P0 LDG.E R21, desc[UR4][R4.64+0x8] ;  /* 0x0000080404158981 */ /* 0x000f68000c1e1900 */
[----:B------:R-:W5:Y:S01]  /*0bc0*/  @!P0 LDG.E R8, desc[UR4][R8.64+0x60] ;  /* 0x0000600408088981 */ /* 0x000f62000c1e1900 */
[----:B-1----:R-:W-:-:S04]  /*0bd0*/  IMAD.WIDE R6, R24, 0x4, R6 ;  /* 0x0000000418067825 */ /* 0x002fc800078e0206 */
[----:B----4-:R-:W-:-:S04]  /*0be0*/  @!P5 IMAD R0, R3, R22, R0 ;  /* 0x000000160300d224 */ /* 0x010fc800078e0200 */
[----:B--2---:R-:W-:-:S04]  /*0bf0*/  @!P6 IMAD R0, R23, R20, R0 ;  /* 0x000000141700e224 */ /* 0x004fc800078e0200 */
[----:B------:R-:W-:-:S04]  /*0c00*/  @!P3 IMAD R0, R25, R18, R0 ;  /* 0x000000121900b224 */ /* 0x000fc800078e0200 */
[----:B---3--:R-:W-:-:S04]  /*0c10*/  @!P1 IMAD R0, R27, R14, R0 ;  /* 0x0000000e1b009224 */ /* 0x008fc800078e0200 */
[----:B-----5:R-:W-:-:S04]  /*0c20*/  @!P4 IMAD R0, R17, R10, R0 ;  /* 0x0000000a1100c224 */ /* 0x020fc800078e0200 */
[----:B------:R-:W-:-:S04]  /*0c30*/  @!P2 IMAD R0, R29, R12, R0 ;  /* 0x0000000c1d00a224 */ /* 0x000fc800078e0200 */
[----:B------:R-:W-:-:S05]  /*0c40*/  @!P0 IMAD R0, R21, R8, R0 ;  /* 0x0000000815008224 */ /* 0x000fca00078e0200 */
[----:B------:R-:W-:Y:S01]  /*0c50*/  STG.E desc[UR4][R6.64], R0 ;  /* 0x0000000006007986 */ /* 0x000fe2000c101904 */
[----:B------:R-:W-:Y:S05]  /*0c60*/  EXIT ;  /* 0x000000000000794d */ /* 0x000fea0003800000 */
.L_x_0:
[----:B------:R-:W-:-:S00]  /*0c70*/  BRA `(.L_x_0) ;  /* 0xfffffffc00fc7947 */ /* 0x000fc0000383ffff */
[----:B------:R-:W-:-:S00]  /*0c80*/  NOP ;  /* 0x0000000000007918 */ /* 0x000fc00000000000 */
[----:B------:R-:W-:-:S00]  /*0c90*/  NOP ;  /* 0x0000000000007918 */ /* 0x000fc00000000000 */
[----:B------:R-:W-:-:S00]  /*0ca0*/  NOP ;  /* 0x0000000000007918 */ /* 0x000fc00000000000 */
[----:B------:R-:W-:-:S00]  /*0cb0*/  NOP ;  /* 0x0000000000007918 */ /* 0x000fc00000000000 */
[----:B------:R-:W-:-:S00]  /*0cc0*/  NOP ;  /* 0x0000000000007918 */ /* 0x000fc00000000000 */
[----:B------:R-:W-:-:S00]  /*0cd0*/  NOP ;  /* 0x0000000000007918 */ /* 0x000fc00000000000 */
[----:B------:R-:W-:-:S00]  /*0ce0*/  NOP ;  /* 0x0000000000007918 */ /* 0x000fc00000000000 */
[----:B------:R-:W-:-:S00]  /*0cf0*/  NOP ;  /* 0x0000000000007918 */ /* 0x000fc00000000000 */
.L_x_1:


//--------------------- .nv.shared.reserved.0     --------------------------
	.section	.nv.shared.reserved.0,"aw",@nobits
	.weak		__nv_reservedSMEM_offset_0_alias
	.size		__nv_reservedSMEM_offset_0_alias, 0, 64
	.other		__nv_reservedSMEM_offset_0_alias,@"STO_CUDA_RESERVED_SHARED STV_DEFAULT"
__nv_reservedSMEM_offset_0_alias:
	.zero		0
	.zero		64


//--------------------- .nv.constant0._Z6kernelPiS_S_ii --------------------------
	.section	.nv.constant0._Z6kernelPiS_S_ii,"a",@progbits
	.sectionflags	@""
	.align	4
.nv.constant0._Z6kernelPiS_S_ii:
	.zero		928


//--------------------- SYMBOLS --------------------------

	.type		.nv.reservedSmem.offset0,@object
	.size		.nv.reservedSmem.offset0,0x4
